//
// Generated by NVIDIA NVVM Compiler
//
// Compiler Build ID: CL-36424714
// Cuda compilation tools, release 13.0, V13.0.88
// Based on NVVM 20.0.0
//

.version 9.0
.target sm_100
.address_size 64

	// .globl	_Z9B_vec_GPUPii

.visible .entry _Z9B_vec_GPUPii(
	.param .u64 .ptr .align 1 _Z9B_vec_GPUPii_param_0,
	.param .u32 _Z9B_vec_GPUPii_param_1
)
{
	.reg .pred 	%p<2>;
	.reg .b32 	%r<7>;
	.reg .b64 	%rd<5>;

	ld.param.u64 	%rd1, [_Z9B_vec_GPUPii_param_0];
	ld.param.u32 	%r2, [_Z9B_vec_GPUPii_param_1];
	mov.u32 	%r3, %ctaid.x;
	mov.u32 	%r4, %ntid.x;
	mov.u32 	%r5, %tid.x;
	mad.lo.s32 	%r1, %r3, %r4, %r5;
	setp.ge.s32 	%p1, %r1, %r2;
	@%p1 bra 	$L__BB0_2;
	cvta.to.global.u64 	%rd2, %rd1;
	sub.s32 	%r6, 1, %r2;
	mul.wide.s32 	%rd3, %r1, 4;
	add.s64 	%rd4, %rd2, %rd3;
	st.global.u32 	[%rd4], %r6;
$L__BB0_2:
	ret;

}
	// .globl	_Z17vector_differencePiS_S_i
.visible .entry _Z17vector_differencePiS_S_i(
	.param .u64 .ptr .align 1 _Z17vector_differencePiS_S_i_param_0,
	.param .u64 .ptr .align 1 _Z17vector_differencePiS_S_i_param_1,
	.param .u64 .ptr .align 1 _Z17vector_differencePiS_S_i_param_2,
	.param .u32 _Z17vector_differencePiS_S_i_param_3
)
{
	.reg .pred 	%p<2>;
	.reg .b32 	%r<9>;
	.reg .b64 	%rd<11>;

	ld.param.u64 	%rd1, [_Z17vector_differencePiS_S_i_param_0];
	ld.param.u64 	%rd2, [_Z17vector_differencePiS_S_i_param_1];
	ld.param.u64 	%rd3, [_Z17vector_differencePiS_S_i_param_2];
	ld.param.u32 	%r2, [_Z17vector_differencePiS_S_i_param_3];
	mov.u32 	%r3, %ctaid.x;
	mov.u32 	%r4, %ntid.x;
	mov.u32 	%r5, %tid.x;
	mad.lo.s32 	%r1, %r3, %r4, %r5;
	setp.ge.s32 	%p1, %r1, %r2;
	@%p1 bra 	$L__BB1_2;
	cvta.to.global.u64 	%rd4, %rd1;
	cvta.to.global.u64 	%rd5, %rd2;
	cvta.to.global.u64 	%rd6, %rd3;
	mul.wide.s32 	%rd7, %r1, 4;
	add.s64 	%rd8, %rd4, %rd7;
	ld.global.u32 	%r6, [%rd8];
	add.s64 	%rd9, %rd5, %rd7;
	ld.global.u32 	%r7, [%rd9];
	sub.s32 	%r8, %r6, %r7;
	add.s64 	%rd10, %rd6, %rd7;
	st.global.u32 	[%rd10], %r8;
$L__BB1_2:
	ret;

}


// ===== COMPILED SASS (sm_100) =====

	.target	sm_100

	.elftype	@"ET_EXEC"


//--------------------- .note.nv.tkinfo           --------------------------
	.section	.note.nv.tkinfo,"",@"SHT_NOTE"
	.sectionflags	@"SHF_NOTE_NV_TKINFO"
	.tkinfo
        /*0018*/ 	.word	0x00000002
        /*0030*/ 	.string	""
        /*0030*/ 	.string	"ptxas"
        /*0030*/ 	.string	"Cuda compilation tools, release 13.0, V13.0.88"
        /*0030*/ 	.string	"Build cuda_13.0.r13.0/compiler.36424714_0"
        /*0030*/ 	.string	"-arch sm_100 -m 64 "



//--------------------- .note.nv.cuinfo           --------------------------
	.section	.note.nv.cuinfo,"",@"SHT_NOTE"
	.sectionflags	@"SHF_NOTE_NV_CUINFO"
        /*0018*/ 	.short	0x0002
        /*001a*/ 	.short	0x0064
        /*001c*/ 	.short	0x0082
	.zero		2


//--------------------- .nv.info                  --------------------------
	.section	.nv.info,"",@"SHT_CUDA_INFO"
	.align	4


	//----- nvinfo : EIATTR_REGCOUNT
	.align		4
        /*0000*/ 	.byte	0x04, 0x2f
        /*0002*/ 	.short	(.L_1 - .L_0)
	.align		4
.L_0:
        /*0004*/ 	.word	index@(_Z9B_vec_GPUPii)
        /*0008*/ 	.word	0x0000000a


	//----- nvinfo : EIATTR_FRAME_SIZE
	.align		4
.L_1:
        /*000c*/ 	.byte	0x04, 0x11
        /*000e*/ 	.short	(.L_3 - .L_2)
	.align		4
.L_2:
        /*0010*/ 	.word	index@(_Z9B_vec_GPUPii)
        /*0014*/ 	.word	0x00000000


	//----- nvinfo : EIATTR_REGCOUNT
	.align		4
.L_3:
        /*0018*/ 	.byte	0x04, 0x2f
        /*001a*/ 	.short	(.L_5 - .L_4)
	.align		4
.L_4:
        /*001c*/ 	.word	index@(_Z17vector_differencePiS_S_i)
        /*0020*/ 	.word	0x0000000c


	//----- nvinfo : EIATTR_FRAME_SIZE
	.align		4
.L_5:
        /*0024*/ 	.byte	0x04, 0x11
        /*0026*/ 	.short	(.L_7 - .L_6)
	.align		4
.L_6:
        /*0028*/ 	.word	index@(_Z17vector_differencePiS_S_i)
        /*002c*/ 	.word	0x00000000


	//----- nvinfo : EIATTR_MIN_STACK_SIZE
	.align		4
.L_7:
        /*0030*/ 	.byte	0x04, 0x12
        /*0032*/ 	.short	(.L_9 - .L_8)
	.align		4
.L_8:
        /*0034*/ 	.word	index@(_Z17vector_differencePiS_S_i)
        /*0038*/ 	.word	0x00000000


	//----- nvinfo : EIATTR_MIN_STACK_SIZE
	.align		4
.L_9:
        /*003c*/ 	.byte	0x04, 0x12
        /*003e*/ 	.short	(.L_11 - .L_10)
	.align		4
.L_10:
        /*0040*/ 	.word	index@(_Z9B_vec_GPUPii)
        /*0044*/ 	.word	0x00000000
.L_11:


//--------------------- .nv.compat                --------------------------
	.section	.nv.compat,"",@"SHT_CUDA_COMPAT_INFO"
	.align	4
        /*0000*/ 	.byte	0x02, 0x09, 0x00, 0x00, 0x02, 0x02, 0x01, 0x00, 0x02, 0x05, 0x05, 0x00, 0x03, 0x07, 0x01, 0x01
        /*0010*/ 	.byte	0x02, 0x03, 0x00, 0x00, 0x02, 0x06, 0x01, 0x00, 0x04, 0x0b, 0x08, 0x00, 0x09, 0x00, 0x00, 0x00
        /*0020*/ 	.byte	0x00, 0x00, 0x00, 0x00


//--------------------- .nv.info._Z17vector_differencePiS_S_i --------------------------
	.section	.nv.info._Z17vector_differencePiS_S_i,"",@"SHT_CUDA_INFO"
	.sectionflags	@""
	.align	4


	//----- nvinfo : EIATTR_CUDA_API_VERSION
	.align		4
        /*0000*/ 	.byte	0x04, 0x37
        /*0002*/ 	.short	(.L_13 - .L_12)
.L_12:
        /*0004*/ 	.word	0x00000082


	//----- nvinfo : EIATTR_KPARAM_INFO
	.align		4
.L_13:
        /*0008*/ 	.byte	0x04, 0x17
        /*000a*/ 	.short	(.L_15 - .L_14)
.L_14:
        /*000c*/ 	.word	0x00000000
        /*0010*/ 	.short	0x0003
        /*0012*/ 	.short	0x0018
        /*0014*/ 	.byte	0x00, 0xf0, 0x11, 0x00


	//----- nvinfo : EIATTR_KPARAM_INFO
	.align		4
.L_15:
        /*0018*/ 	.byte	0x04, 0x17
        /*001a*/ 	.short	(.L_17 - .L_16)
.L_16:
        /*001c*/ 	.word	0x00000000
        /*0020*/ 	.short	0x0002
        /*0022*/ 	.short	0x0010
        /*0024*/ 	.byte	0x00, 0xf5, 0x21, 0x00


	//----- nvinfo : EIATTR_KPARAM_INFO
	.align		4
.L_17:
        /*0028*/ 	.byte	0x04, 0x17
        /*002a*/ 	.short	(.L_19 - .L_18)
.L_18:
        /*002c*/ 	.word	0x00000000
        /*0030*/ 	.short	0x0001
        /*0032*/ 	.short	0x0008
        /*0034*/ 	.byte	0x00, 0xf5, 0x21, 0x00


	//----- nvinfo : EIATTR_KPARAM_INFO
	.align		4
.L_19:
        /*0038*/ 	.byte	0x04, 0x17
        /*003a*/ 	.short	(.L_21 - .L_20)
.L_20:
        /*003c*/ 	.word	0x00000000
        /*0040*/ 	.short	0x0000
        /*0042*/ 	.short	0x0000
        /*0044*/ 	.byte	0x00, 0xf5, 0x21, 0x00


	//----- nvinfo : EIATTR_SPARSE_MMA_MASK
	.align		4
.L_21:
        /*0048*/ 	.byte	0x03, 0x50
        /*004a*/ 	.short	0x0000


	//----- nvinfo : EIATTR_MAXREG_COUNT
	.align		4
        /*004c*/ 	.byte	0x03, 0x1b
        /*004e*/ 	.short	0x00ff


	//----- nvinfo : EIATTR_MERCURY_ISA_VERSION
	.align		4
        /*0050*/ 	.byte	0x03, 0x5f
        /*0052*/ 	.short	0x0101


	//----- nvinfo : EIATTR_VRC_CTA_INIT_COUNT
	.align		4
        /*0054*/ 	.byte	0x02, 0x4a
	.zero		1
	.zero		1


	//----- nvinfo : EIATTR_EXIT_INSTR_OFFSETS
	.align		4
        /*0058*/ 	.byte	0x04, 0x1c
        /*005a*/ 	.short	(.L_23 - .L_22)


	//   ....[0]....
.L_22:
        /*005c*/ 	.word	0x00000070


	//   ....[1]....
        /*0060*/ 	.word	0x00000130


	//----- nvinfo : EIATTR_CBANK_PARAM_SIZE
	.align		4
.L_23:
        /*0064*/ 	.byte	0x03, 0x19
        /*0066*/ 	.short	0x001c


	//----- nvinfo : EIATTR_PARAM_CBANK
	.align		4
        /*0068*/ 	.byte	0x04, 0x0a
        /*006a*/ 	.short	(.L_25 - .L_24)
	.align		4
.L_24:
        /*006c*/ 	.word	index@(.nv.constant0._Z17vector_differencePiS_S_i)
        /*0070*/ 	.short	0x0380
        /*0072*/ 	.short	0x001c


	//----- nvinfo : EIATTR_SW_WAR
	.align		4
.L_25:
        /*0074*/ 	.byte	0x04, 0x36
        /*0076*/ 	.short	(.L_27 - .L_26)
.L_26:
        /*0078*/ 	.word	0x00000008
.L_27:


//--------------------- .nv.info._Z9B_vec_GPUPii  --------------------------
	.section	.nv.info._Z9B_vec_GPUPii,"",@"SHT_CUDA_INFO"
	.sectionflags	@""
	.align	4


	//----- nvinfo : EIATTR_CUDA_API_VERSION
	.align		4
        /*0000*/ 	.byte	0x04, 0x37
        /*0002*/ 	.short	(.L_29 - .L_28)
.L_28:
        /*0004*/ 	.word	0x00000082


	//----- nvinfo : EIATTR_KPARAM_INFO
	.align		4
.L_29:
        /*0008*/ 	.byte	0x04, 0x17
        /*000a*/ 	.short	(.L_31 - .L_30)
.L_30:
        /*000c*/ 	.word	0x00000000
        /*0010*/ 	.short	0x0001
        /*0012*/ 	.short	0x0008
        /*0014*/ 	.byte	0x00, 0xf0, 0x11, 0x00


	//----- nvinfo : EIATTR_KPARAM_INFO
	.align		4
.L_31:
        /*0018*/ 	.byte	0x04, 0x17
        /*001a*/ 	.short	(.L_33 - .L_32)
.L_32:
        /*001c*/ 	.word	0x00000000
        /*0020*/ 	.short	0x0000
        /*0022*/ 	.short	0x0000
        /*0024*/ 	.byte	0x00, 0xf5, 0x21, 0x00


	//----- nvinfo : EIATTR_SPARSE_MMA_MASK
	.align		4
.L_33:
        /*0028*/ 	.byte	0x03, 0x50
        /*002a*/ 	.short	0x0000


	//----- nvinfo : EIATTR_MAXREG_COUNT
	.align		4
        /*002c*/ 	.byte	0x03, 0x1b
        /*002e*/ 	.short	0x00ff


	//----- nvinfo : EIATTR_MERCURY_ISA_VERSION
	.align		4
        /*0030*/ 	.byte	0x03, 0x5f
        /*0032*/ 	.short	0x0101


	//----- nvinfo : EIATTR_VRC_CTA_INIT_COUNT
	.align		4
        /*0034*/ 	.byte	0x02, 0x4a
	.zero		1
	.zero		1


	//----- nvinfo : EIATTR_EXIT_INSTR_OFFSETS
	.align		4
        /*0038*/ 	.byte	0x04, 0x1c
        /*003a*/ 	.short	(.L_35 - .L_34)


	//   ....[0]....
.L_34:
        /*003c*/ 	.word	0x00000070


	//   ....[1]....
        /*0040*/ 	.word	0x000000d0


	//----- nvinfo : EIATTR_CBANK_PARAM_SIZE
	.align		4
.L_35:
        /*0044*/ 	.byte	0x03, 0x19
        /*0046*/ 	.short	0x000c


	//----- nvinfo : EIATTR_PARAM_CBANK
	.align		4
        /*0048*/ 	.byte	0x04, 0x0a
        /*004a*/ 	.short	(.L_37 - .L_36)
	.align		4
.L_36:
        /*004c*/ 	.word	index@(.nv.constant0._Z9B_vec_GPUPii)
        /*0050*/ 	.short	0x0380
        /*0052*/ 	.short	0x000c


	//----- nvinfo : EIATTR_SW_WAR
	.align		4
.L_37:
        /*0054*/ 	.byte	0x04, 0x36
        /*0056*/ 	.short	(.L_39 - .L_38)
.L_38:
        /*0058*/ 	.word	0x00000008
.L_39:


//--------------------- .nv.callgraph             --------------------------
	.section	.nv.callgraph,"",@"SHT_CUDA_CALLGRAPH"
	.align	4
	.sectionentsize	8
	.align		4
        /*0000*/ 	.word	0x00000000
	.align		4
        /*0004*/ 	.word	0xffffffff
	.align		4
        /*0008*/ 	.word	0x00000000
	.align		4
        /*000c*/ 	.word	0xfffffffe
	.align		4
        /*0010*/ 	.word	0x00000000
	.align		4
        /*0014*/ 	.word	0xfffffffd
	.align		4
        /*0018*/ 	.word	0x00000000
	.align		4
        /*001c*/ 	.word	0xfffffffc


//--------------------- .text._Z17vector_differencePiS_S_i --------------------------
	.section	.text._Z17vector_differencePiS_S_i,"ax",@progbits
	.align	128
        .global         _Z17vector_differencePiS_S_i
        .type           _Z17vector_differencePiS_S_i,@function
        .size           _Z17vector_differencePiS_S_i,(.L_x_2 - _Z17vector_differencePiS_S_i)
        .other          _Z17vector_differencePiS_S_i,@"STO_CUDA_ENTRY STV_DEFAULT"
_Z17vector_differencePiS_S_i:
.text._Z17vector_differencePiS_S_i:
[----:B------:R-:W-:Y:S01]  /*0000*/  LDC R1, c[0x0][0x37c] ;  /* 0x0000df00ff017b82 */ /* 0x000fe20000000800 */
[----:B------:R-:W0:Y:S07]  /*0010*/  S2R R0, SR_TID.X ;  /* 0x0000000000007919 */ /* 0x000e2e0000002100 */
[----:B------:R-:W0:Y:S01]  /*0020*/  S2UR UR4, SR_CTAID.X ;  /* 0x00000000000479c3 */ /* 0x000e220000002500 */
[----:B------:R-:W1:Y:S07]  /*0030*/  LDCU UR5, c[0x0][0x398] ;  /* 0x00007300ff0577ac */ /* 0x000e6e0008000800 */
[----:B------:R-:W0:Y:S02]  /*0040*/  LDC R9, c[0x0][0x360] ;  /* 0x0000d800ff097b82 */ /* 0x000e240000000800 */
[----:B0-----:R-:W-:-:S05]  /*0050*/  IMAD R9, R9, UR4, R0 ;  /* 0x0000000409097c24 */ /* 0x001fca000f8e0200 */
[----:B-1----:R-:W-:-:S13]  /*0060*/  ISETP.GE.AND P0, PT, R9, UR5, PT ;  /* 0x0000000509007c0c */ /* 0x002fda000bf06270 */
[----:B------:R-:W-:Y:S05]  /*0070*/  @P0 EXIT ;  /* 0x000000000000094d */ /* 0x000fea0003800000 */
[----:B------:R-:W0:Y:S01]  /*0080*/  LDC.64 R2, c[0x0][0x380] ;  /* 0x0000e000ff027b82 */ /* 0x000e220000000a00 */
[----:B------:R-:W1:Y:S07]  /*0090*/  LDCU.64 UR4, c[0x0][0x358] ;  /* 0x00006b00ff0477ac */ /* 0x000e6e0008000a00 */
[----:B------:R-:W2:Y:S08]  /*00a0*/  LDC.64 R4, c[0x0][0x388] ;  /* 0x0000e200ff047b82 */ /* 0x000eb00000000a00 */
[----:B------:R-:W3:Y:S01]  /*00b0*/  LDC.64 R6, c[0x0][0x390] ;  /* 0x0000e400ff067b82 */ /* 0x000ee20000000a00 */
[----:B0-----:R-:W-:-:S06]  /*00c0*/  IMAD.WIDE R2, R9, 0x4, R2 ;  /* 0x0000000409027825 */ /* 0x001fcc00078e0202 */
[----:B-1----:R-:W4:Y:S01]  /*00d0*/  LDG.E R2, desc[UR4][R2.64] ;  /* 0x0000000402027981 */ /* 0x002f22000c1e1900 */
[----:B--2---:R-:W-:-:S06]  /*00e0*/  IMAD.WIDE R4, R9, 0x4, R4 ;  /* 0x0000000409047825 */ /* 0x004fcc00078e0204 */
[----:B------:R-:W4:Y:S01]  /*00f0*/  LDG.E R5, desc[UR4][R4.64] ;  /* 0x0000000404057981 */ /* 0x000f22000c1e1900 */
[----:B---3--:R-:W-:Y:S01]  /*0100*/  IMAD.WIDE R6, R9, 0x4, R6 ;  /* 0x0000000409067825 */ /* 0x008fe200078e0206 */
[----:B----4-:R-:W-:-:S05]  /*0110*/  IADD3 R9, PT, PT, R2, -R5, RZ ;  /* 0x8000000502097210 */ /* 0x010fca0007ffe0ff */
[----:B------:R-:W-:Y:S01]  /*0120*/  STG.E desc[UR4][R6.64], R9 ;  /* 0x0000000906007986 */ /* 0x000fe2000c101904 */
[----:B------:R-:W-:Y:S05]  /*0130*/  EXIT ;  /* 0x000000000000794d */ /* 0x000fea0003800000 */
.L_x_0:
[----:B------:R-:W-:-:S00]  /*0140*/  BRA `(.L_x_0) ;  /* 0xfffffffc00fc7947 */ /* 0x000fc0000383ffff */
[----:B------:R-:W-:-:S00]  /*0150*/  NOP ;  /* 0x0000000000007918 */ /* 0x000fc00000000000 */
        /* <DEDUP_REMOVED lines=10> */
.L_x_2:


//--------------------- .text._Z9B_vec_GPUPii     --------------------------
	.section	.text._Z9B_vec_GPUPii,"ax",@progbits
	.align	128
        .global         _Z9B_vec_GPUPii
        .type           _Z9B_vec_GPUPii,@function
        .size           _Z9B_vec_GPUPii,(.L_x_3 - _Z9B_vec_GPUPii)
        .other          _Z9B_vec_GPUPii,@"STO_CUDA_ENTRY STV_DEFAULT"
_Z9B_vec_GPUPii:
.text._Z9B_vec_GPUPii:
[----:B------:R-:W-:Y:S01]  /*0000*/  LDC R1, c[0x0][0x37c] ;  /* 0x0000df00ff017b82 */ /* 0x000fe20000000800 */
[----:B------:R-:W0:Y:S07]  /*0010*/  S2R R0, SR_TID.X ;  /* 0x0000000000007919 */ /* 0x000e2e0000002100 */
[----:B------:R-:W0:Y:S08]  /*0020*/  S2UR UR4, SR_CTAID.X ;  /* 0x00000000000479c3 */ /* 0x000e300000002500 */
[----:B------:R-:W0:Y:S08]  /*0030*/  LDC R5, c[0x0][0x360] ;  /* 0x0000d800ff057b82 */ /* 0x000e300000000800 */
[----:B------:R-:W1:Y:S01]  /*0040*/  LDC R4, c[0x0][0x388] ;  /* 0x0000e200ff047b82 */ /* 0x000e620000000800 */
[----:B0-----:R-:W-:-:S05]  /*0050*/  IMAD R5, R5, UR4, R0 ;  /* 0x0000000405057c24 */ /* 0x001fca000f8e0200 */
[----:B-1----:R-:W-:-:S13]  /*0060*/  ISETP.GE.AND P0, PT, R5, R4, PT ;  /* 0x000000040500720c */ /* 0x002fda0003f06270 */
[----:B------:R-:W-:Y:S05]  /*0070*/  @P0 EXIT ;  /* 0x000000000000094d */ /* 0x000fea0003800000 */
[----:B------:R-:W0:Y:S01]  /*0080*/  LDC.64 R2, c[0x0][0x380] ;  /* 0x0000e000ff027b82 */ /* 0x000e220000000a00 */
[----:B------:R-:W1:Y:S01]  /*0090*/  LDCU.64 UR4, c[0x0][0x358] ;  /* 0x00006b00ff0477ac */ /* 0x000e620008000a00 */
[----:B------:R-:W-:Y:S01]  /*00a0*/  IADD3 R7, PT, PT, -R4, 0x1, RZ ;  /* 0x0000000104077810 */ /* 0x000fe20007ffe1ff */
[----:B0-----:R-:W-:-:S05]  /*00b0*/  IMAD.WIDE R2, R5, 0x4, R2 ;  /* 0x0000000405027825 */ /* 0x001fca00078e0202 */
[----:B-1----:R-:W-:Y:S01]  /*00c0*/  STG.E desc[UR4][R2.64], R7 ;  /* 0x0000000702007986 */ /* 0x002fe2000c101904 */
[----:B------:R-:W-:Y:S05]  /*00d0*/  EXIT ;  /* 0x000000000000794d */ /* 0x000fea0003800000 */
.L_x_1:
        /* <DEDUP_REMOVED lines=10> */
.L_x_3:


//--------------------- .nv.shared.reserved.0     --------------------------
	.section	.nv.shared.reserved.0,"aw",@nobits
	.weak		__nv_reservedSMEM_offset_0_alias
	.size		__nv_reservedSMEM_offset_0_alias, 0, 64
	.other		__nv_reservedSMEM_offset_0_alias,@"STO_CUDA_RESERVED_SHARED STV_DEFAULT"
__nv_reservedSMEM_offset_0_alias:
	.zero		0
	.zero		64


//--------------------- .nv.constant0._Z17vector_differencePiS_S_i --------------------------
	.section	.nv.constant0._Z17vector_differencePiS_S_i,"a",@progbits
	.sectionflags	@""
	.align	4
.nv.constant0._Z17vector_differencePiS_S_i:
	.zero		924


//--------------------- .nv.constant0._Z9B_vec_GPUPii --------------------------
	.section	.nv.constant0._Z9B_vec_GPUPii,"a",@progbits
	.sectionflags	@""
	.align	4
.nv.constant0._Z9B_vec_GPUPii:
	.zero		908


//--------------------- SYMBOLS --------------------------

	.type		.nv.reservedSmem.offset0,@object
	.size		.nv.reservedSmem.offset0,0x4
